//
// Generated by NVIDIA NVVM Compiler
//
// Compiler Build ID: CL-36424714
// Cuda compilation tools, release 13.0, V13.0.88
// Based on NVVM 20.0.0
//

.version 9.0
.target sm_100
.address_size 64

	// .globl	_Z9reduceSumPiS_i
.extern .shared .align 16 .b8 sharedData[];

.visible .entry _Z9reduceSumPiS_i(
	.param .u64 .ptr .align 1 _Z9reduceSumPiS_i_param_0,
	.param .u64 .ptr .align 1 _Z9reduceSumPiS_i_param_1,
	.param .u32 _Z9reduceSumPiS_i_param_2
)
{
	.reg .pred 	%p<6>;
	.reg .b32 	%r<22>;
	.reg .b64 	%rd<9>;

	ld.param.u64 	%rd1, [_Z9reduceSumPiS_i_param_0];
	ld.param.u64 	%rd2, [_Z9reduceSumPiS_i_param_1];
	ld.param.u32 	%r11, [_Z9reduceSumPiS_i_param_2];
	mov.u32 	%r1, %tid.x;
	mov.u32 	%r2, %ctaid.x;
	mov.u32 	%r21, %ntid.x;
	mad.lo.s32 	%r4, %r2, %r21, %r1;
	setp.ge.u32 	%p1, %r4, %r11;
	mov.b32 	%r20, 0;
	@%p1 bra 	$L__BB0_2;
	cvta.to.global.u64 	%rd3, %rd1;
	mul.wide.u32 	%rd4, %r4, 4;
	add.s64 	%rd5, %rd3, %rd4;
	ld.global.u32 	%r20, [%rd5];
$L__BB0_2:
	shl.b32 	%r12, %r1, 2;
	mov.u32 	%r13, sharedData;
	add.s32 	%r7, %r13, %r12;
	st.shared.u32 	[%r7], %r20;
	bar.sync 	0;
	setp.lt.u32 	%p2, %r21, 2;
	@%p2 bra 	$L__BB0_6;
$L__BB0_3:
	shr.u32 	%r9, %r21, 1;
	setp.ge.u32 	%p3, %r1, %r9;
	@%p3 bra 	$L__BB0_5;
	shl.b32 	%r14, %r9, 2;
	add.s32 	%r15, %r7, %r14;
	ld.shared.u32 	%r16, [%r15];
	ld.shared.u32 	%r17, [%r7];
	add.s32 	%r18, %r17, %r16;
	st.shared.u32 	[%r7], %r18;
$L__BB0_5:
	bar.sync 	0;
	setp.gt.u32 	%p4, %r21, 3;
	mov.u32 	%r21, %r9;
	@%p4 bra 	$L__BB0_3;
$L__BB0_6:
	setp.ne.s32 	%p5, %r1, 0;
	@%p5 bra 	$L__BB0_8;
	ld.shared.u32 	%r19, [sharedData];
	cvta.to.global.u64 	%rd6, %rd2;
	mul.wide.u32 	%rd7, %r2, 4;
	add.s64 	%rd8, %rd6, %rd7;
	st.global.u32 	[%rd8], %r19;
$L__BB0_8:
	ret;

}


// ===== COMPILED SASS (sm_100) =====

	.target	sm_100

	.elftype	@"ET_EXEC"


//--------------------- .note.nv.tkinfo           --------------------------
	.section	.note.nv.tkinfo,"",@"SHT_NOTE"
	.sectionflags	@"SHF_NOTE_NV_TKINFO"
	.tkinfo
        /*0018*/ 	.word	0x00000002
        /*0030*/ 	.string	""
        /*0030*/ 	.string	"ptxas"
        /*0030*/ 	.string	"Cuda compilation tools, release 13.0, V13.0.88"
        /*0030*/ 	.string	"Build cuda_13.0.r13.0/compiler.36424714_0"
        /*0030*/ 	.string	"-arch sm_100 -m 64 "



//--------------------- .note.nv.cuinfo           --------------------------
	.section	.note.nv.cuinfo,"",@"SHT_NOTE"
	.sectionflags	@"SHF_NOTE_NV_CUINFO"
        /*0018*/ 	.short	0x0002
        /*001a*/ 	.short	0x0064
        /*001c*/ 	.short	0x0082
	.zero		2


//--------------------- .nv.info                  --------------------------
	.section	.nv.info,"",@"SHT_CUDA_INFO"
	.align	4


	//----- nvinfo : EIATTR_REGCOUNT
	.align		4
        /*0000*/ 	.byte	0x04, 0x2f
        /*0002*/ 	.short	(.L_1 - .L_0)
	.align		4
.L_0:
        /*0004*/ 	.word	index@(_Z9reduceSumPiS_i)
        /*0008*/ 	.word	0x0000000b


	//----- nvinfo : EIATTR_FRAME_SIZE
	.align		4
.L_1:
        /*000c*/ 	.byte	0x04, 0x11
        /*000e*/ 	.short	(.L_3 - .L_2)
	.align		4
.L_2:
        /*0010*/ 	.word	index@(_Z9reduceSumPiS_i)
        /*0014*/ 	.word	0x00000000


	//----- nvinfo : EIATTR_MIN_STACK_SIZE
	.align		4
.L_3:
        /*0018*/ 	.byte	0x04, 0x12
        /*001a*/ 	.short	(.L_5 - .L_4)
	.align		4
.L_4:
        /*001c*/ 	.word	index@(_Z9reduceSumPiS_i)
        /*0020*/ 	.word	0x00000000
.L_5:


//--------------------- .nv.compat                --------------------------
	.section	.nv.compat,"",@"SHT_CUDA_COMPAT_INFO"
	.align	4
        /*0000*/ 	.byte	0x02, 0x09, 0x00, 0x00, 0x02, 0x02, 0x01, 0x00, 0x02, 0x05, 0x05, 0x00, 0x03, 0x07, 0x01, 0x01
        /*0010*/ 	.byte	0x02, 0x03, 0x00, 0x00, 0x02, 0x06, 0x01, 0x00, 0x04, 0x0b, 0x08, 0x00, 0x09, 0x00, 0x00, 0x00
        /*0020*/ 	.byte	0x00, 0x00, 0x00, 0x00


//--------------------- .nv.info._Z9reduceSumPiS_i --------------------------
	.section	.nv.info._Z9reduceSumPiS_i,"",@"SHT_CUDA_INFO"
	.sectionflags	@""
	.align	4


	//----- nvinfo : EIATTR_CUDA_API_VERSION
	.align		4
        /*0000*/ 	.byte	0x04, 0x37
        /*0002*/ 	.short	(.L_7 - .L_6)
.L_6:
        /*0004*/ 	.word	0x00000082


	//----- nvinfo : EIATTR_KPARAM_INFO
	.align		4
.L_7:
        /*0008*/ 	.byte	0x04, 0x17
        /*000a*/ 	.short	(.L_9 - .L_8)
.L_8:
        /*000c*/ 	.word	0x00000000
        /*0010*/ 	.short	0x0002
        /*0012*/ 	.short	0x0010
        /*0014*/ 	.byte	0x00, 0xf0, 0x11, 0x00


	//----- nvinfo : EIATTR_KPARAM_INFO
	.align		4
.L_9:
        /*0018*/ 	.byte	0x04, 0x17
        /*001a*/ 	.short	(.L_11 - .L_10)
.L_10:
        /*001c*/ 	.word	0x00000000
        /*0020*/ 	.short	0x0001
        /*0022*/ 	.short	0x0008
        /*0024*/ 	.byte	0x00, 0xf5, 0x21, 0x00


	//----- nvinfo : EIATTR_KPARAM_INFO
	.align		4
.L_11:
        /*0028*/ 	.byte	0x04, 0x17
        /*002a*/ 	.short	(.L_13 - .L_12)
.L_12:
        /*002c*/ 	.word	0x00000000
        /*0030*/ 	.short	0x0000
        /*0032*/ 	.short	0x0000
        /*0034*/ 	.byte	0x00, 0xf5, 0x21, 0x00


	//----- nvinfo : EIATTR_SPARSE_MMA_MASK
	.align		4
.L_13:
        /*0038*/ 	.byte	0x03, 0x50
        /*003a*/ 	.short	0x0000


	//----- nvinfo : EIATTR_MAXREG_COUNT
	.align		4
        /*003c*/ 	.byte	0x03, 0x1b
        /*003e*/ 	.short	0x00ff


	//----- nvinfo : EIATTR_NUM_BARRIERS
	.align		4
        /*0040*/ 	.byte	0x02, 0x4c
        /*0042*/ 	.byte	0x01
	.zero		1


	//----- nvinfo : EIATTR_MERCURY_ISA_VERSION
	.align		4
        /*0044*/ 	.byte	0x03, 0x5f
        /*0046*/ 	.short	0x0101


	//----- nvinfo : EIATTR_VRC_CTA_INIT_COUNT
	.align		4
        /*0048*/ 	.byte	0x02, 0x4a
	.zero		1
	.zero		1


	//----- nvinfo : EIATTR_EXIT_INSTR_OFFSETS
	.align		4
        /*004c*/ 	.byte	0x04, 0x1c
        /*004e*/ 	.short	(.L_15 - .L_14)


	//   ....[0]....
.L_14:
        /*0050*/ 	.word	0x00000210


	//   ....[1]....
        /*0054*/ 	.word	0x00000290


	//----- nvinfo : EIATTR_CBANK_PARAM_SIZE
	.align		4
.L_15:
        /*0058*/ 	.byte	0x03, 0x19
        /*005a*/ 	.short	0x0014


	//----- nvinfo : EIATTR_PARAM_CBANK
	.align		4
        /*005c*/ 	.byte	0x04, 0x0a
        /*005e*/ 	.short	(.L_17 - .L_16)
	.align		4
.L_16:
        /*0060*/ 	.word	index@(.nv.constant0._Z9reduceSumPiS_i)
        /*0064*/ 	.short	0x0380
        /*0066*/ 	.short	0x0014


	//----- nvinfo : EIATTR_SW_WAR
	.align		4
.L_17:
        /*0068*/ 	.byte	0x04, 0x36
        /*006a*/ 	.short	(.L_19 - .L_18)
.L_18:
        /*006c*/ 	.word	0x00000008
.L_19:


//--------------------- .nv.callgraph             --------------------------
	.section	.nv.callgraph,"",@"SHT_CUDA_CALLGRAPH"
	.align	4
	.sectionentsize	8
	.align		4
        /*0000*/ 	.word	0x00000000
	.align		4
        /*0004*/ 	.word	0xffffffff
	.align		4
        /*0008*/ 	.word	0x00000000
	.align		4
        /*000c*/ 	.word	0xfffffffe
	.align		4
        /*0010*/ 	.word	0x00000000
	.align		4
        /*0014*/ 	.word	0xfffffffd
	.align		4
        /*0018*/ 	.word	0x00000000
	.align		4
        /*001c*/ 	.word	0xfffffffc


//--------------------- .text._Z9reduceSumPiS_i   --------------------------
	.section	.text._Z9reduceSumPiS_i,"ax",@progbits
	.align	128
        .global         _Z9reduceSumPiS_i
        .type           _Z9reduceSumPiS_i,@function
        .size           _Z9reduceSumPiS_i,(.L_x_3 - _Z9reduceSumPiS_i)
        .other          _Z9reduceSumPiS_i,@"STO_CUDA_ENTRY STV_DEFAULT"
_Z9reduceSumPiS_i:
.text._Z9reduceSumPiS_i:
[----:B------:R-:W-:Y:S01]  /*0000*/  LDC R1, c[0x0][0x37c] ;  /* 0x0000df00ff017b82 */ /* 0x000fe20000000800 */
[----:B------:R-:W0:Y:S01]  /*0010*/  S2R R6, SR_TID.X ;  /* 0x0000000000067919 */ /* 0x000e220000002100 */
[----:B------:R-:W0:Y:S01]  /*0020*/  LDCU UR8, c[0x0][0x360] ;  /* 0x00006c00ff0877ac */ /* 0x000e220008000800 */
[----:B------:R-:W-:Y:S01]  /*0030*/  IMAD.MOV.U32 R4, RZ, RZ, RZ ;  /* 0x000000ffff047224 */ /* 0x000fe200078e00ff */
[----:B------:R-:W0:Y:S01]  /*0040*/  S2R R7, SR_CTAID.X ;  /* 0x0000000000077919 */ /* 0x000e220000002500 */
[----:B------:R-:W1:Y:S01]  /*0050*/  LDCU UR4, c[0x0][0x390] ;  /* 0x00007200ff0477ac */ /* 0x000e620008000800 */
[----:B------:R-:W2:Y:S01]  /*0060*/  LDCU.64 UR6, c[0x0][0x358] ;  /* 0x00006b00ff0677ac */ /* 0x000ea20008000a00 */
[----:B0-----:R-:W-:-:S05]  /*0070*/  IMAD R5, R7, UR8, R6 ;  /* 0x0000000807057c24 */ /* 0x001fca000f8e0206 */
[----:B-1----:R-:W-:-:S13]  /*0080*/  ISETP.GE.U32.AND P0, PT, R5, UR4, PT ;  /* 0x0000000405007c0c */ /* 0x002fda000bf06070 */
[----:B------:R-:W0:Y:S02]  /*0090*/  @!P0 LDC.64 R2, c[0x0][0x380] ;  /* 0x0000e000ff028b82 */ /* 0x000e240000000a00 */
[----:B0-----:R-:W-:-:S05]  /*00a0*/  @!P0 IMAD.WIDE.U32 R2, R5, 0x4, R2 ;  /* 0x0000000405028825 */ /* 0x001fca00078e0002 */
[----:B--2---:R-:W2:Y:S01]  /*00b0*/  @!P0 LDG.E R4, desc[UR6][R2.64] ;  /* 0x0000000602048981 */ /* 0x004ea2000c1e1900 */
[----:B------:R-:W0:Y:S01]  /*00c0*/  S2UR UR5, SR_CgaCtaId ;  /* 0x00000000000579c3 */ /* 0x000e220000008800 */
[----:B------:R-:W-:Y:S01]  /*00d0*/  IMAD.U32 R0, RZ, RZ, UR8 ;  /* 0x00000008ff007e24 */ /* 0x000fe2000f8e00ff */
[----:B------:R-:W-:Y:S01]  /*00e0*/  UMOV UR4, 0x400 ;  /* 0x0000040000047882 */ /* 0x000fe20000000000 */
[----:B------:R-:W-:-:S03]  /*00f0*/  ISETP.NE.AND P0, PT, R6, RZ, PT ;  /* 0x000000ff0600720c */ /* 0x000fc60003f05270 */
[----:B------:R-:W-:Y:S01]  /*0100*/  ISETP.GE.U32.AND P1, PT, R0, 0x2, PT ;  /* 0x000000020000780c */ /* 0x000fe20003f26070 */
[----:B0-----:R-:W-:-:S06]  /*0110*/  ULEA UR4, UR5, UR4, 0x18 ;  /* 0x0000000405047291 */ /* 0x001fcc000f8ec0ff */
[----:B------:R-:W-:-:S05]  /*0120*/  LEA R5, R6, UR4, 0x2 ;  /* 0x0000000406057c11 */ /* 0x000fca000f8e10ff */
[----:B--2---:R0:W-:Y:S01]  /*0130*/  STS [R5], R4 ;  /* 0x0000000405007388 */ /* 0x0041e20000000800 */
[----:B------:R-:W-:Y:S06]  /*0140*/  BAR.SYNC.DEFER_BLOCKING 0x0 ;  /* 0x0000000000007b1d */ /* 0x000fec0000010000 */
[----:B------:R-:W-:Y:S05]  /*0150*/  @!P1 BRA `(.L_x_0) ;  /* 0x00000000002c9947 */ /* 0x000fea0003800000 */
.L_x_1:
[----:B------:R-:W-:-:S04]  /*0160*/  SHF.R.U32.HI R8, RZ, 0x1, R0 ;  /* 0x00000001ff087819 */ /* 0x000fc80000011600 */
[----:B------:R-:W-:-:S13]  /*0170*/  ISETP.GE.U32.AND P1, PT, R6, R8, PT ;  /* 0x000000080600720c */ /* 0x000fda0003f26070 */
[----:B------:R-:W-:Y:S01]  /*0180*/  @!P1 LEA R2, R8, R5, 0x2 ;  /* 0x0000000508029211 */ /* 0x000fe200078e10ff */
[----:B------:R-:W-:Y:S05]  /*0190*/  @!P1 LDS R3, [R5] ;  /* 0x0000000005039984 */ /* 0x000fea0000000800 */
[----:B------:R-:W0:Y:S02]  /*01a0*/  @!P1 LDS R2, [R2] ;  /* 0x0000000002029984 */ /* 0x000e240000000800 */
[----:B0-----:R-:W-:-:S05]  /*01b0*/  @!P1 IMAD.IADD R4, R2, 0x1, R3 ;  /* 0x0000000102049824 */ /* 0x001fca00078e0203 */
[----:B------:R1:W-:Y:S01]  /*01c0*/  @!P1 STS [R5], R4 ;  /* 0x0000000405009388 */ /* 0x0003e20000000800 */
[----:B------:R-:W-:Y:S01]  /*01d0*/  BAR.SYNC.DEFER_BLOCKING 0x0 ;  /* 0x0000000000007b1d */ /* 0x000fe20000010000 */
[----:B------:R-:W-:Y:S02]  /*01e0*/  ISETP.GT.U32.AND P1, PT, R0, 0x3, PT ;  /* 0x000000030000780c */ /* 0x000fe40003f24070 */
[----:B------:R-:W-:-:S11]  /*01f0*/  MOV R0, R8 ;  /* 0x0000000800007202 */ /* 0x000fd60000000f00 */
[----:B-1----:R-:W-:Y:S05]  /*0200*/  @P1 BRA `(.L_x_1) ;  /* 0xfffffffc00d41947 */ /* 0x002fea000383ffff */
.L_x_0:
[----:B------:R-:W-:Y:S05]  /*0210*/  @P0 EXIT ;  /* 0x000000000000094d */ /* 0x000fea0003800000 */
[----:B------:R-:W1:Y:S01]  /*0220*/  S2UR UR5, SR_CgaCtaId ;  /* 0x00000000000579c3 */ /* 0x000e620000008800 */
[----:B------:R-:W-:-:S07]  /*0230*/  UMOV UR4, 0x400 ;  /* 0x0000040000047882 */ /* 0x000fce0000000000 */
[----:B------:R-:W2:Y:S01]  /*0240*/  LDC.64 R2, c[0x0][0x388] ;  /* 0x0000e200ff027b82 */ /* 0x000ea20000000a00 */
[----:B-1----:R-:W-:Y:S01]  /*0250*/  ULEA UR4, UR5, UR4, 0x18 ;  /* 0x0000000405047291 */ /* 0x002fe2000f8ec0ff */
[----:B--2---:R-:W-:-:S08]  /*0260*/  IMAD.WIDE.U32 R2, R7, 0x4, R2 ;  /* 0x0000000407027825 */ /* 0x004fd000078e0002 */
[----:B0-----:R-:W0:Y:S04]  /*0270*/  LDS R5, [UR4] ;  /* 0x00000004ff057984 */ /* 0x001e280008000800 */
[----:B0-----:R-:W-:Y:S01]  /*0280*/  STG.E desc[UR6][R2.64], R5 ;  /* 0x0000000502007986 */ /* 0x001fe2000c101906 */
[----:B------:R-:W-:Y:S05]  /*0290*/  EXIT ;  /* 0x000000000000794d */ /* 0x000fea0003800000 */
.L_x_2:
[----:B------:R-:W-:-:S00]  /*02a0*/  BRA `(.L_x_2) ;  /* 0xfffffffc00fc7947 */ /* 0x000fc0000383ffff */
[----:B------:R-:W-:-:S00]  /*02b0*/  NOP ;  /* 0x0000000000007918 */ /* 0x000fc00000000000 */
        /* <DEDUP_REMOVED lines=12> */
.L_x_3:


//--------------------- .nv.shared._Z9reduceSumPiS_i --------------------------
	.section	.nv.shared._Z9reduceSumPiS_i,"aw",@nobits
	.sectionflags	@""
	.align	16
	.zero		1024


//--------------------- .nv.shared.reserved.0     --------------------------
	.section	.nv.shared.reserved.0,"aw",@nobits
	.weak		__nv_reservedSMEM_offset_0_alias
	.size		__nv_reservedSMEM_offset_0_alias, 0, 64
	.other		__nv_reservedSMEM_offset_0_alias,@"STO_CUDA_RESERVED_SHARED STV_DEFAULT"
__nv_reservedSMEM_offset_0_alias:
	.zero		0
	.zero		64


//--------------------- .nv.constant0._Z9reduceSumPiS_i --------------------------
	.section	.nv.constant0._Z9reduceSumPiS_i,"a",@progbits
	.sectionflags	@""
	.align	4
.nv.constant0._Z9reduceSumPiS_i:
	.zero		916


//--------------------- SYMBOLS --------------------------

	.type		.nv.reservedSmem.offset0,@object
	.size		.nv.reservedSmem.offset0,0x4
	.type		.nv.reservedSmem.cap,@object
	.size		.nv.reservedSmem.cap,0x4
